	.headerflags	@"EF_CUDA_TEXMODE_UNIFIED EF_CUDA_64BIT_ADDRESS EF_CUDA_ACCELERATORS EF_CUDA_SM90 EF_CUDA_VIRTUAL_SM(EF_CUDA_SM90)"
	.elftype	@"ET_EXEC"


//--------------------- .nv.info                  --------------------------
	.section	.nv.info,"",@"SHT_CUDA_INFO"
	.align	4


	//----- nvinfo : EIATTR_REGCOUNT
	.align		4
        /*0000*/ 	.byte	0x04, 0x2f
        /*0002*/ 	.short	(.L_3 - .L_2)
	.align		4
.L_2:
        /*0004*/ 	.word	index@(triton_poi_fused__native_batch_norm_legit_no_training_3)
        /*0008*/ 	.word	0x00000011


	//----- nvinfo : EIATTR_MIN_STACK_SIZE
	.align		4
.L_3:
        /*000c*/ 	.byte	0x04, 0x12
        /*000e*/ 	.short	(.L_5 - .L_4)
	.align		4
.L_4:
        /*0010*/ 	.word	index@(triton_poi_fused__native_batch_norm_legit_no_training_3)
        /*0014*/ 	.word	0x00000000


	//----- nvinfo : EIATTR_FRAME_SIZE
	.align		4
.L_5:
        /*0018*/ 	.byte	0x04, 0x11
        /*001a*/ 	.short	(.L_7 - .L_6)
	.align		4
.L_6:
        /*001c*/ 	.word	index@(triton_poi_fused__native_batch_norm_legit_no_training_3)
        /*0020*/ 	.word	0x00000000


	//----- nvinfo : EIATTR_MIN_STACK_SIZE
	.align		4
.L_7:
        /*0024*/ 	.byte	0x04, 0x12
        /*0026*/ 	.short	(.L_9 - .L_8)
	.align		4
.L_8:
        /*0028*/ 	.word	index@(triton_poi_fused__native_batch_norm_legit_no_training_3)
        /*002c*/ 	.word	0x00000000
.L_9:


//--------------------- .nv.info.triton_poi_fused__native_batch_norm_legit_no_training_3 --------------------------
	.section	.nv.info.triton_poi_fused__native_batch_norm_legit_no_training_3,"",@"SHT_CUDA_INFO"
	.sectionflags	@""
	.align	4


	//----- nvinfo : EIATTR_CUDA_API_VERSION
	.align		4
        /*0000*/ 	.byte	0x04, 0x37
        /*0002*/ 	.short	(.L_11 - .L_10)
.L_10:
        /*0004*/ 	.word	0x0000007c


	//----- nvinfo : EIATTR_KPARAM_INFO
	.align		4
.L_11:
        /*0008*/ 	.byte	0x04, 0x17
        /*000a*/ 	.short	(.L_13 - .L_12)
.L_12:
        /*000c*/ 	.word	0x00000000
        /*0010*/ 	.short	0x0006
        /*0012*/ 	.short	0x0030
        /*0014*/ 	.byte	0x00, 0xf0, 0x11, 0x00


	//----- nvinfo : EIATTR_KPARAM_INFO
	.align		4
.L_13:
        /*0018*/ 	.byte	0x04, 0x17
        /*001a*/ 	.short	(.L_15 - .L_14)
.L_14:
        /*001c*/ 	.word	0x00000000
        /*0020*/ 	.short	0x0005
        /*0022*/ 	.short	0x0028
        /*0024*/ 	.byte	0x00, 0xf4, 0x21, 0x00


	//----- nvinfo : EIATTR_KPARAM_INFO
	.align		4
.L_15:
        /*0028*/ 	.byte	0x04, 0x17
        /*002a*/ 	.short	(.L_17 - .L_16)
.L_16:
        /*002c*/ 	.word	0x00000000
        /*0030*/ 	.short	0x0004
        /*0032*/ 	.short	0x0020
        /*0034*/ 	.byte	0x00, 0xf4, 0x21, 0x00


	//----- nvinfo : EIATTR_KPARAM_INFO
	.align		4
.L_17:
        /*0038*/ 	.byte	0x04, 0x17
        /*003a*/ 	.short	(.L_19 - .L_18)
.L_18:
        /*003c*/ 	.word	0x00000000
        /*0040*/ 	.short	0x0003
        /*0042*/ 	.short	0x0018
        /*0044*/ 	.byte	0x00, 0xf4, 0x21, 0x00


	//----- nvinfo : EIATTR_KPARAM_INFO
	.align		4
.L_19:
        /*0048*/ 	.byte	0x04, 0x17
        /*004a*/ 	.short	(.L_21 - .L_20)
.L_20:
        /*004c*/ 	.word	0x00000000
        /*0050*/ 	.short	0x0002
        /*0052*/ 	.short	0x0010
        /*0054*/ 	.byte	0x00, 0xf4, 0x21, 0x00


	//----- nvinfo : EIATTR_KPARAM_INFO
	.align		4
.L_21:
        /*0058*/ 	.byte	0x04, 0x17
        /*005a*/ 	.short	(.L_23 - .L_22)
.L_22:
        /*005c*/ 	.word	0x00000000
        /*0060*/ 	.short	0x0001
        /*0062*/ 	.short	0x0008
        /*0064*/ 	.byte	0x00, 0xf4, 0x21, 0x00


	//----- nvinfo : EIATTR_KPARAM_INFO
	.align		4
.L_23:
        /*0068*/ 	.byte	0x04, 0x17
        /*006a*/ 	.short	(.L_25 - .L_24)
.L_24:
        /*006c*/ 	.word	0x00000000
        /*0070*/ 	.short	0x0000
        /*0072*/ 	.short	0x0000
        /*0074*/ 	.byte	0x00, 0xf4, 0x21, 0x00


	//----- nvinfo : EIATTR_SPARSE_MMA_MASK
	.align		4
.L_25:
        /*0078*/ 	.byte	0x03, 0x50
        /*007a*/ 	.short	0x0000


	//----- nvinfo : EIATTR_MAXREG_COUNT
	.align		4
        /*007c*/ 	.byte	0x03, 0x1b
        /*007e*/ 	.short	0x00ff


	//----- nvinfo : EIATTR_EXIT_INSTR_OFFSETS
	.align		4
        /*0080*/ 	.byte	0x04, 0x1c
        /*0082*/ 	.short	(.L_27 - .L_26)


	//   ....[0]....
.L_26:
        /*0084*/ 	.word	0x00000310


	//----- nvinfo : EIATTR_REQNTID
	.align		4
.L_27:
        /*0088*/ 	.byte	0x04, 0x10
        /*008a*/ 	.short	(.L_29 - .L_28)
.L_28:
        /*008c*/ 	.word	0x00000080
        /*0090*/ 	.word	0x00000001
        /*0094*/ 	.word	0x00000001


	//----- nvinfo : EIATTR_CBANK_PARAM_SIZE
	.align		4
.L_29:
        /*0098*/ 	.byte	0x03, 0x19
        /*009a*/ 	.short	0x0034


	//----- nvinfo : EIATTR_PARAM_CBANK
	.align		4
        /*009c*/ 	.byte	0x04, 0x0a
        /*009e*/ 	.short	(.L_31 - .L_30)
	.align		4
.L_30:
        /*00a0*/ 	.word	index@(.nv.constant0.triton_poi_fused__native_batch_norm_legit_no_training_3)
        /*00a4*/ 	.short	0x0210
        /*00a6*/ 	.short	0x0034


	//----- nvinfo : EIATTR_SW_WAR
	.align		4
.L_31:
        /*00a8*/ 	.byte	0x04, 0x36
        /*00aa*/ 	.short	(.L_33 - .L_32)
.L_32:
        /*00ac*/ 	.word	0x00000008
.L_33:


//--------------------- .nv.callgraph             --------------------------
	.section	.nv.callgraph,"",@"SHT_CUDA_CALLGRAPH"
	.align	4
	.sectionentsize	8
	.align		4
        /*0000*/ 	.word	0x00000000
	.align		4
        /*0004*/ 	.word	0xffffffff
	.align		4
        /*0008*/ 	.word	0x00000000
	.align		4
        /*000c*/ 	.word	0xfffffffe
	.align		4
        /*0010*/ 	.word	0x00000000
	.align		4
        /*0014*/ 	.word	0xfffffffd
	.align		4
        /*0018*/ 	.word	0x00000000
	.align		4
        /*001c*/ 	.word	0xfffffffc


//--------------------- .nv.constant4             --------------------------
	.section	.nv.constant4,"a",@progbits
	.align	8
	.align		8
.nv.constant4:
        /*0000*/ 	.dword	_$_str
	.align		8
        /*0008*/ 	.dword	_$_str_$_2


//--------------------- .text.triton_poi_fused__native_batch_norm_legit_no_training_3 --------------------------
	.section	.text.triton_poi_fused__native_batch_norm_legit_no_training_3,"ax",@progbits
	.align	128
        .global         triton_poi_fused__native_batch_norm_legit_no_training_3
        .type           triton_poi_fused__native_batch_norm_legit_no_training_3,@function
        .size           triton_poi_fused__native_batch_norm_legit_no_training_3,(.L_x_1 - triton_poi_fused__native_batch_norm_legit_no_training_3)
        .other          triton_poi_fused__native_batch_norm_legit_no_training_3,@"STO_CUDA_ENTRY STV_DEFAULT"
triton_poi_fused__native_batch_norm_legit_no_training_3:
.text.triton_poi_fused__native_batch_norm_legit_no_training_3:
[----:B------:R-:W-:Y:S01]  /*0000*/  LDC R1, c[0x0][0x28] ;  /* 0x00000a00ff017b82 */ /* 0x000fe20000000800 */
[----:B------:R-:W1:Y:S07]  /*0010*/  S2R R0, SR_TID.X ;  /* 0x0000000000007919 */ /* 0x000e6e0000002100 */
[----:B------:R-:W2:Y:S01]  /*0020*/  LDC.64 R6, c[0x0][0x220] ;  /* 0x00008800ff067b82 */ /* 0x000ea20000000a00 */
[----:B------:R-:W-:Y:S01]  /*0030*/  ULDC.64 UR4, c[0x0][0x208] ;  /* 0x0000820000047ab9 */ /* 0x000fe20000000a00 */
[----:B------:R-:W3:Y:S06]  /*0040*/  S2R R5, SR_CTAID.X ;  /* 0x0000000000057919 */ /* 0x000eec0000002500 */
[----:B------:R-:W4:Y:S08]  /*0050*/  LDC.64 R8, c[0x0][0x228] ;  /* 0x00008a00ff087b82 */ /* 0x000f300000000a00 */
[----:B------:R-:W5:Y:S01]  /*0060*/  LDC.64 R10, c[0x0][0x230] ;  /* 0x00008c00ff0a7b82 */ /* 0x000f620000000a00 */
[----:B-1----:R-:W-:-:S02]  /*0070*/  SHF.L.U32 R0, R0, 0x1, RZ ;  /* 0x0000000100007819 */ /* 0x002fc400000006ff */
[----:B---3--:R-:W-:Y:S02]  /*0080*/  SHF.R.S32.HI R3, RZ, 0x17, R5 ;  /* 0x00000017ff037819 */ /* 0x008fe40000011405 */
[----:B------:R-:W-:Y:S02]  /*0090*/  LOP3.LUT R0, R0, 0xfe, RZ, 0xc0, !PT ;  /* 0x000000fe00007812 */ /* 0x000fe400078ec0ff */
[----:B------:R-:W-:Y:S02]  /*00a0*/  SGXT R3, R3, 0x1 ;  /* 0x000000010303781a */ /* 0x000fe40000000200 */
[----:B------:R-:W-:Y:S02]  /*00b0*/  LEA R0, R5, R0, 0x8 ;  /* 0x0000000005007211 */ /* 0x000fe400078e40ff */
[----:B------:R-:W1:Y:S02]  /*00c0*/  LDC.64 R4, c[0x0][0x218] ;  /* 0x00008600ff047b82 */ /* 0x000e640000000a00 */
[----:B------:R-:W-:-:S04]  /*00d0*/  LEA.HI R3, R3, R0, RZ, 0xa ;  /* 0x0000000003037211 */ /* 0x000fc800078f50ff */
[----:B------:R-:W-:-:S04]  /*00e0*/  SHF.R.S32.HI R3, RZ, 0xa, R3 ;  /* 0x0000000aff037819 */ /* 0x000fc80000011403 */
[----:B------:R-:W-:-:S04]  /*00f0*/  LEA.HI R2, R3, R3, RZ, 0x4 ;  /* 0x0000000303027211 */ /* 0x000fc800078f20ff */
[----:B------:R-:W-:-:S04]  /*0100*/  LOP3.LUT R2, R2, 0xfffffff0, RZ, 0xc0, !PT ;  /* 0xfffffff002027812 */ /* 0x000fc800078ec0ff */
[----:B------:R-:W-:Y:S02]  /*0110*/  IADD3 R13, R3, -R2, RZ ;  /* 0x80000002030d7210 */ /* 0x000fe40007ffe0ff */
[----:B------:R-:W3:Y:S03]  /*0120*/  LDC.64 R2, c[0x0][0x210] ;  /* 0x00008400ff027b82 */ /* 0x000ee60000000a00 */
[----:B--2---:R-:W-:-:S06]  /*0130*/  IMAD.WIDE R6, R13, 0x4, R6 ;  /* 0x000000040d067825 */ /* 0x004fcc00078e0206 */
[----:B------:R-:W2:Y:S01]  /*0140*/  LDG.E.EL R6, desc[UR4][R6.64] ;  /* 0x0000000406067981 */ /* 0x000ea2000c2e1900 */
[----:B-1----:R-:W-:-:S05]  /*0150*/  IMAD.WIDE R4, R13, 0x4, R4 ;  /* 0x000000040d047825 */ /* 0x002fca00078e0204 */
[----:B------:R1:W2:Y:S01]  /*0160*/  LDG.E.EL R12, desc[UR4][R4.64] ;  /* 0x00000004040c7981 */ /* 0x0002a2000c2e1900 */
[----:B---3--:R-:W-:Y:S01]  /*0170*/  IMAD.WIDE R2, R0, 0x4, R2 ;  /* 0x0000000400027825 */ /* 0x008fe200078e0202 */
[----:B------:R-:W-:Y:S01]  /*0180*/  HFMA2.MMA R14, -RZ, RZ, 1.625, 0 ;  /* 0x3e800000ff0e7435 */ /* 0x000fe200000001ff */
[----:B-1----:R-:W1:Y:S04]  /*0190*/  LDC.64 R4, c[0x0][0x238] ;  /* 0x00008e00ff047b82 */ /* 0x002e680000000a00 */
[----:B------:R-:W3:Y:S01]  /*01a0*/  LDG.E.64 R2, desc[UR4][R2.64] ;  /* 0x0000000402027981 */ /* 0x000ee2000c1e1b00 */
[----:B----4-:R-:W-:-:S04]  /*01b0*/  IMAD.WIDE R8, R13, 0x4, R8 ;  /* 0x000000040d087825 */ /* 0x010fc800078e0208 */
[----:B-----5:R-:W-:Y:S02]  /*01c0*/  IMAD.WIDE R10, R13, 0x4, R10 ;  /* 0x000000040d0a7825 */ /* 0x020fe400078e020a */
[----:B------:R-:W4:Y:S04]  /*01d0*/  LDG.E.EL R8, desc[UR4][R8.64] ;  /* 0x0000000408087981 */ /* 0x000f28000c2e1900 */
[----:B------:R-:W4:Y:S01]  /*01e0*/  LDG.E.EL R11, desc[UR4][R10.64] ;  /* 0x000000040a0b7981 */ /* 0x000f22000c2e1900 */
[----:B-1----:R-:W-:-:S04]  /*01f0*/  IMAD.WIDE R4, R0, 0x4, R4 ;  /* 0x0000000400047825 */ /* 0x002fc800078e0204 */
[----:B--2---:R-:W-:-:S04]  /*0200*/  FADD R6, R6, 9.9999997473787516356e-06 ;  /* 0x3727c5ac06067421 */ /* 0x004fc80000000000 */
[----:B------:R-:W1:Y:S02]  /*0210*/  MUFU.SQRT R7, R6 ;  /* 0x0000000600077308 */ /* 0x000e640000002000 */
[C---:B-1----:R-:W-:Y:S02]  /*0220*/  FSETP.GT.AND P0, PT, R7.reuse, 8.50705917302346158658e+37, PT ;  /* 0x7e8000000700780b */ /* 0x042fe40003f04000 */
[----:B------:R-:W-:-:S11]  /*0230*/  FSETP.GEU.AND P1, PT, R7, 1.175494350822287508e-38, PT ;  /* 0x008000000700780b */ /* 0x000fd60003f2e000 */
[----:B------:R-:W-:-:S04]  /*0240*/  @P0 FMUL R7, R7, 0.25 ;  /* 0x3e80000007070820 */ /* 0x000fc80000400000 */
[----:B------:R-:W-:-:S06]  /*0250*/  @!P1 FMUL R7, R7, 16777216 ;  /* 0x4b80000007079820 */ /* 0x000fcc0000400000 */
[----:B------:R-:W1:Y:S01]  /*0260*/  MUFU.RCP R7, R7 ;  /* 0x0000000700077308 */ /* 0x000e620000001000 */
[----:B------:R-:W-:Y:S01]  /*0270*/  FSEL R14, R14, 1, P0 ;  /* 0x3f8000000e0e7808 */ /* 0x000fe20000000000 */
[----:B---3--:R-:W-:-:S04]  /*0280*/  FADD R2, R2, -R12 ;  /* 0x8000000c02027221 */ /* 0x008fc80000000000 */
[----:B------:R-:W-:Y:S01]  /*0290*/  @!P1 FMUL R14, R14, 16777216 ;  /* 0x4b8000000e0e9820 */ /* 0x000fe20000400000 */
[----:B------:R-:W-:-:S03]  /*02a0*/  FADD R3, R3, -R12 ;  /* 0x8000000c03037221 */ /* 0x000fc60000000000 */
[----:B-1----:R-:W-:-:S04]  /*02b0*/  FMUL R14, R7, R14 ;  /* 0x0000000e070e7220 */ /* 0x002fc80000400000 */
[-C--:B------:R-:W-:Y:S01]  /*02c0*/  FMUL R2, R2, R14.reuse ;  /* 0x0000000e02027220 */ /* 0x080fe20000400000 */
[----:B------:R-:W-:-:S03]  /*02d0*/  FMUL R14, R3, R14 ;  /* 0x0000000e030e7220 */ /* 0x000fc60000400000 */
[C-C-:B----4-:R-:W-:Y:S01]  /*02e0*/  FFMA R2, R8.reuse, R2, R11.reuse ;  /* 0x0000000208027223 */ /* 0x150fe2000000000b */
[----:B------:R-:W-:-:S05]  /*02f0*/  FFMA R3, R8, R14, R11 ;  /* 0x0000000e08037223 */ /* 0x000fca000000000b */
[----:B------:R-:W-:Y:S01]  /*0300*/  STG.E.64 desc[UR4][R4.64], R2 ;  /* 0x0000000204007986 */ /* 0x000fe2000c101b04 */
[----:B------:R-:W-:Y:S05]  /*0310*/  EXIT ;  /* 0x000000000000794d */ /* 0x000fea0003800000 */
.L_x_0:
[----:B------:R-:W-:-:S00]  /*0320*/  BRA `(.L_x_0) ;  /* 0xfffffffc00fc7947 */ /* 0x000fc0000383ffff */
[----:B------:R-:W-:-:S00]  /*0330*/  NOP ;  /* 0x0000000000007918 */ /* 0x000fc00000000000 */
        /* <DEDUP_REMOVED lines=12> */
.L_x_1:


//--------------------- .nv.global.init           --------------------------
	.section	.nv.global.init,"aw",@progbits
.nv.global.init:
	.type		_$_str,@object
	.size		_$_str,(_$_str_$_2 - _$_str)
_$_str:
        /*0000*/ 	.byte	0x5f, 0x5f, 0x43, 0x55, 0x44, 0x41, 0x5f, 0x46, 0x54, 0x5a, 0x00
	.type		_$_str_$_2,@object
	.size		_$_str_$_2,(.L_1 - _$_str_$_2)
_$_str_$_2:
        /*000b*/ 	.byte	0x5f, 0x5f, 0x43, 0x55, 0x44, 0x41, 0x5f, 0x50, 0x52, 0x45, 0x43, 0x5f, 0x53, 0x51, 0x52, 0x54
        /*001b*/ 	.byte	0x00
.L_1:


//--------------------- .nv.constant0.triton_poi_fused__native_batch_norm_legit_no_training_3 --------------------------
	.section	.nv.constant0.triton_poi_fused__native_batch_norm_legit_no_training_3,"a",@progbits
	.sectionflags	@""
	.align	4
.nv.constant0.triton_poi_fused__native_batch_norm_legit_no_training_3:
	.zero		580
